//
// Generated by NVIDIA NVVM Compiler
//
// Compiler Build ID: CL-36424714
// Cuda compilation tools, release 13.0, V13.0.88
// Based on NVVM 20.0.0
//

.version 9.0
.target sm_100
.address_size 64

	// .globl	_Z6kernelPiS_

.visible .entry _Z6kernelPiS_(
	.param .u64 .ptr .align 1 _Z6kernelPiS__param_0,
	.param .u64 .ptr .align 1 _Z6kernelPiS__param_1
)
{
	.reg .pred 	%p<2>;
	.reg .b32 	%r<7>;
	.reg .b64 	%rd<7>;

	ld.param.u64 	%rd2, [_Z6kernelPiS__param_0];
	ld.param.u64 	%rd1, [_Z6kernelPiS__param_1];
	cvta.to.global.u64 	%rd3, %rd2;
	mov.u32 	%r1, %ntid.x;
	mov.u32 	%r2, %ctaid.x;
	mov.u32 	%r3, %tid.x;
	mad.lo.s32 	%r4, %r1, %r2, %r3;
	add.s32 	%r5, %r4, 1;
	mul.wide.u32 	%rd4, %r4, 4;
	add.s64 	%rd5, %rd3, %rd4;
	st.global.u32 	[%rd5], %r5;
	setp.ne.s32 	%p1, %r3, 0;
	@%p1 bra 	$L__BB0_2;
	cvta.to.global.u64 	%rd6, %rd1;
	atom.global.add.u32 	%r6, [%rd6], 1;
$L__BB0_2:
	ret;

}


// ===== COMPILED SASS (sm_100) =====

	.target	sm_100

	.elftype	@"ET_EXEC"


//--------------------- .note.nv.tkinfo           --------------------------
	.section	.note.nv.tkinfo,"",@"SHT_NOTE"
	.sectionflags	@"SHF_NOTE_NV_TKINFO"
	.tkinfo
        /*0018*/ 	.word	0x00000002
        /*0030*/ 	.string	""
        /*0030*/ 	.string	"ptxas"
        /*0030*/ 	.string	"Cuda compilation tools, release 13.0, V13.0.88"
        /*0030*/ 	.string	"Build cuda_13.0.r13.0/compiler.36424714_0"
        /*0030*/ 	.string	"-arch sm_100 -m 64 "



//--------------------- .note.nv.cuinfo           --------------------------
	.section	.note.nv.cuinfo,"",@"SHT_NOTE"
	.sectionflags	@"SHF_NOTE_NV_CUINFO"
        /*0018*/ 	.short	0x0002
        /*001a*/ 	.short	0x0064
        /*001c*/ 	.short	0x0082
	.zero		2


//--------------------- .nv.info                  --------------------------
	.section	.nv.info,"",@"SHT_CUDA_INFO"
	.align	4


	//----- nvinfo : EIATTR_REGCOUNT
	.align		4
        /*0000*/ 	.byte	0x04, 0x2f
        /*0002*/ 	.short	(.L_1 - .L_0)
	.align		4
.L_0:
        /*0004*/ 	.word	index@(_Z6kernelPiS_)
        /*0008*/ 	.word	0x00000008


	//----- nvinfo : EIATTR_FRAME_SIZE
	.align		4
.L_1:
        /*000c*/ 	.byte	0x04, 0x11
        /*000e*/ 	.short	(.L_3 - .L_2)
	.align		4
.L_2:
        /*0010*/ 	.word	index@(_Z6kernelPiS_)
        /*0014*/ 	.word	0x00000000


	//----- nvinfo : EIATTR_MIN_STACK_SIZE
	.align		4
.L_3:
        /*0018*/ 	.byte	0x04, 0x12
        /*001a*/ 	.short	(.L_5 - .L_4)
	.align		4
.L_4:
        /*001c*/ 	.word	index@(_Z6kernelPiS_)
        /*0020*/ 	.word	0x00000000
.L_5:


//--------------------- .nv.compat                --------------------------
	.section	.nv.compat,"",@"SHT_CUDA_COMPAT_INFO"
	.align	4
        /*0000*/ 	.byte	0x02, 0x09, 0x00, 0x00, 0x02, 0x02, 0x01, 0x00, 0x02, 0x05, 0x05, 0x00, 0x03, 0x07, 0x01, 0x01
        /*0010*/ 	.byte	0x02, 0x03, 0x00, 0x00, 0x02, 0x06, 0x01, 0x00, 0x04, 0x0b, 0x08, 0x00, 0x09, 0x00, 0x00, 0x00
        /*0020*/ 	.byte	0x00, 0x00, 0x00, 0x00


//--------------------- .nv.info._Z6kernelPiS_    --------------------------
	.section	.nv.info._Z6kernelPiS_,"",@"SHT_CUDA_INFO"
	.sectionflags	@""
	.align	4


	//----- nvinfo : EIATTR_CUDA_API_VERSION
	.align		4
        /*0000*/ 	.byte	0x04, 0x37
        /*0002*/ 	.short	(.L_7 - .L_6)
.L_6:
        /*0004*/ 	.word	0x00000082


	//----- nvinfo : EIATTR_KPARAM_INFO
	.align		4
.L_7:
        /*0008*/ 	.byte	0x04, 0x17
        /*000a*/ 	.short	(.L_9 - .L_8)
.L_8:
        /*000c*/ 	.word	0x00000000
        /*0010*/ 	.short	0x0001
        /*0012*/ 	.short	0x0008
        /*0014*/ 	.byte	0x00, 0xf5, 0x21, 0x00


	//----- nvinfo : EIATTR_KPARAM_INFO
	.align		4
.L_9:
        /*0018*/ 	.byte	0x04, 0x17
        /*001a*/ 	.short	(.L_11 - .L_10)
.L_10:
        /*001c*/ 	.word	0x00000000
        /*0020*/ 	.short	0x0000
        /*0022*/ 	.short	0x0000
        /*0024*/ 	.byte	0x00, 0xf5, 0x21, 0x00


	//----- nvinfo : EIATTR_SPARSE_MMA_MASK
	.align		4
.L_11:
        /*0028*/ 	.byte	0x03, 0x50
        /*002a*/ 	.short	0x0000


	//----- nvinfo : EIATTR_MAXREG_COUNT
	.align		4
        /*002c*/ 	.byte	0x03, 0x1b
        /*002e*/ 	.short	0x00ff


	//----- nvinfo : EIATTR_MERCURY_ISA_VERSION
	.align		4
        /*0030*/ 	.byte	0x03, 0x5f
        /*0032*/ 	.short	0x0101


	//----- nvinfo : EIATTR_VRC_CTA_INIT_COUNT
	.align		4
        /*0034*/ 	.byte	0x02, 0x4a
	.zero		1
	.zero		1


	//----- nvinfo : EIATTR_EXIT_INSTR_OFFSETS
	.align		4
        /*0038*/ 	.byte	0x04, 0x1c
        /*003a*/ 	.short	(.L_13 - .L_12)


	//   ....[0]....
.L_12:
        /*003c*/ 	.word	0x000000b0


	//   ....[1]....
        /*0040*/ 	.word	0x000000f0


	//----- nvinfo : EIATTR_CBANK_PARAM_SIZE
	.align		4
.L_13:
        /*0044*/ 	.byte	0x03, 0x19
        /*0046*/ 	.short	0x0010


	//----- nvinfo : EIATTR_PARAM_CBANK
	.align		4
        /*0048*/ 	.byte	0x04, 0x0a
        /*004a*/ 	.short	(.L_15 - .L_14)
	.align		4
.L_14:
        /*004c*/ 	.word	index@(.nv.constant0._Z6kernelPiS_)
        /*0050*/ 	.short	0x0380
        /*0052*/ 	.short	0x0010


	//----- nvinfo : EIATTR_SW_WAR
	.align		4
.L_15:
        /*0054*/ 	.byte	0x04, 0x36
        /*0056*/ 	.short	(.L_17 - .L_16)
.L_16:
        /*0058*/ 	.word	0x00000008
.L_17:


//--------------------- .nv.callgraph             --------------------------
	.section	.nv.callgraph,"",@"SHT_CUDA_CALLGRAPH"
	.align	4
	.sectionentsize	8
	.align		4
        /*0000*/ 	.word	0x00000000
	.align		4
        /*0004*/ 	.word	0xffffffff
	.align		4
        /*0008*/ 	.word	0x00000000
	.align		4
        /*000c*/ 	.word	0xfffffffe
	.align		4
        /*0010*/ 	.word	0x00000000
	.align		4
        /*0014*/ 	.word	0xfffffffd
	.align		4
        /*0018*/ 	.word	0x00000000
	.align		4
        /*001c*/ 	.word	0xfffffffc


//--------------------- .text._Z6kernelPiS_       --------------------------
	.section	.text._Z6kernelPiS_,"ax",@progbits
	.align	128
        .global         _Z6kernelPiS_
        .type           _Z6kernelPiS_,@function
        .size           _Z6kernelPiS_,(.L_x_1 - _Z6kernelPiS_)
        .other          _Z6kernelPiS_,@"STO_CUDA_ENTRY STV_DEFAULT"
_Z6kernelPiS_:
.text._Z6kernelPiS_:
[----:B------:R-:W-:Y:S01]  /*0000*/  LDC R1, c[0x0][0x37c] ;  /* 0x0000df00ff017b82 */ /* 0x000fe20000000800 */
[----:B------:R-:W0:Y:S07]  /*0010*/  S2R R0, SR_TID.X ;  /* 0x0000000000007919 */ /* 0x000e2e0000002100 */
[----:B------:R-:W1:Y:S01]  /*0020*/  LDC.64 R2, c[0x0][0x380] ;  /* 0x0000e000ff027b82 */ /* 0x000e620000000a00 */
[----:B------:R-:W2:Y:S01]  /*0030*/  LDCU UR6, c[0x0][0x360] ;  /* 0x00006c00ff0677ac */ /* 0x000ea20008000800 */
[----:B------:R-:W2:Y:S01]  /*0040*/  S2R R5, SR_CTAID.X ;  /* 0x0000000000057919 */ /* 0x000ea20000002500 */
[----:B------:R-:W3:Y:S01]  /*0050*/  LDCU.64 UR4, c[0x0][0x358] ;  /* 0x00006b00ff0477ac */ /* 0x000ee20008000a00 */
[----:B0-----:R-:W-:Y:S01]  /*0060*/  ISETP.NE.AND P0, PT, R0, RZ, PT ;  /* 0x000000ff0000720c */ /* 0x001fe20003f05270 */
[----:B--2---:R-:W-:-:S04]  /*0070*/  IMAD R5, R5, UR6, R0 ;  /* 0x0000000605057c24 */ /* 0x004fc8000f8e0200 */
[C---:B-1----:R-:W-:Y:S01]  /*0080*/  IMAD.WIDE.U32 R2, R5.reuse, 0x4, R2 ;  /* 0x0000000405027825 */ /* 0x042fe200078e0002 */
[----:B------:R-:W-:-:S05]  /*0090*/  IADD3 R5, PT, PT, R5, 0x1, RZ ;  /* 0x0000000105057810 */ /* 0x000fca0007ffe0ff */
[----:B---3--:R0:W-:Y:S02]  /*00a0*/  STG.E desc[UR4][R2.64], R5 ;  /* 0x0000000502007986 */ /* 0x0081e4000c101904 */
[----:B------:R-:W-:Y:S05]  /*00b0*/  @P0 EXIT ;  /* 0x000000000000094d */ /* 0x000fea0003800000 */
[----:B0-----:R-:W0:Y:S01]  /*00c0*/  LDC.64 R2, c[0x0][0x388] ;  /* 0x0000e200ff027b82 */ /* 0x001e220000000a00 */
[----:B------:R-:W-:-:S05]  /*00d0*/  HFMA2 R5, -RZ, RZ, 0, 5.9604644775390625e-08 ;  /* 0x00000001ff057431 */ /* 0x000fca00000001ff */
[----:B0-----:R-:W-:Y:S01]  /*00e0*/  REDG.E.ADD.STRONG.GPU desc[UR4][R2.64], R5 ;  /* 0x000000050200798e */ /* 0x001fe2000c12e104 */
[----:B------:R-:W-:Y:S05]  /*00f0*/  EXIT ;  /* 0x000000000000794d */ /* 0x000fea0003800000 */
.L_x_0:
[----:B------:R-:W-:-:S00]  /*0100*/  BRA `(.L_x_0) ;  /* 0xfffffffc00fc7947 */ /* 0x000fc0000383ffff */
[----:B------:R-:W-:-:S00]  /*0110*/  NOP ;  /* 0x0000000000007918 */ /* 0x000fc00000000000 */
        /* <DEDUP_REMOVED lines=14> */
.L_x_1:


//--------------------- .nv.shared.reserved.0     --------------------------
	.section	.nv.shared.reserved.0,"aw",@nobits
	.weak		__nv_reservedSMEM_offset_0_alias
	.size		__nv_reservedSMEM_offset_0_alias, 0, 64
	.other		__nv_reservedSMEM_offset_0_alias,@"STO_CUDA_RESERVED_SHARED STV_DEFAULT"
__nv_reservedSMEM_offset_0_alias:
	.zero		0
	.zero		64


//--------------------- .nv.constant0._Z6kernelPiS_ --------------------------
	.section	.nv.constant0._Z6kernelPiS_,"a",@progbits
	.sectionflags	@""
	.align	4
.nv.constant0._Z6kernelPiS_:
	.zero		912


//--------------------- SYMBOLS --------------------------

	.type		.nv.reservedSmem.offset0,@object
	.size		.nv.reservedSmem.offset0,0x4
